	.headerflags	@"EF_CUDA_TEXMODE_UNIFIED EF_CUDA_64BIT_ADDRESS EF_CUDA_ACCELERATORS EF_CUDA_SM90 EF_CUDA_VIRTUAL_SM(EF_CUDA_SM90)"
	.elftype	@"ET_EXEC"


//--------------------- .nv.info                  --------------------------
	.section	.nv.info,"",@"SHT_CUDA_INFO"
	.align	4


	//----- nvinfo : EIATTR_REGCOUNT
	.align		4
        /*0000*/ 	.byte	0x04, 0x2f
        /*0002*/ 	.short	(.L_1 - .L_0)
	.align		4
.L_0:
        /*0004*/ 	.word	index@(triton_poi_fused_convolution_61)
        /*0008*/ 	.word	0x0000000c


	//----- nvinfo : EIATTR_MIN_STACK_SIZE
	.align		4
.L_1:
        /*000c*/ 	.byte	0x04, 0x12
        /*000e*/ 	.short	(.L_3 - .L_2)
	.align		4
.L_2:
        /*0010*/ 	.word	index@(triton_poi_fused_convolution_61)
        /*0014*/ 	.word	0x00000000


	//----- nvinfo : EIATTR_FRAME_SIZE
	.align		4
.L_3:
        /*0018*/ 	.byte	0x04, 0x11
        /*001a*/ 	.short	(.L_5 - .L_4)
	.align		4
.L_4:
        /*001c*/ 	.word	index@(triton_poi_fused_convolution_61)
        /*0020*/ 	.word	0x00000000


	//----- nvinfo : EIATTR_MIN_STACK_SIZE
	.align		4
.L_5:
        /*0024*/ 	.byte	0x04, 0x12
        /*0026*/ 	.short	(.L_7 - .L_6)
	.align		4
.L_6:
        /*0028*/ 	.word	index@(triton_poi_fused_convolution_61)
        /*002c*/ 	.word	0x00000000
.L_7:


//--------------------- .nv.info.triton_poi_fused_convolution_61 --------------------------
	.section	.nv.info.triton_poi_fused_convolution_61,"",@"SHT_CUDA_INFO"
	.sectionflags	@""
	.align	4


	//----- nvinfo : EIATTR_CUDA_API_VERSION
	.align		4
        /*0000*/ 	.byte	0x04, 0x37
        /*0002*/ 	.short	(.L_9 - .L_8)
.L_8:
        /*0004*/ 	.word	0x0000007c


	//----- nvinfo : EIATTR_KPARAM_INFO
	.align		4
.L_9:
        /*0008*/ 	.byte	0x04, 0x17
        /*000a*/ 	.short	(.L_11 - .L_10)
.L_10:
        /*000c*/ 	.word	0x00000000
        /*0010*/ 	.short	0x0002
        /*0012*/ 	.short	0x0010
        /*0014*/ 	.byte	0x00, 0xf0, 0x11, 0x00


	//----- nvinfo : EIATTR_KPARAM_INFO
	.align		4
.L_11:
        /*0018*/ 	.byte	0x04, 0x17
        /*001a*/ 	.short	(.L_13 - .L_12)
.L_12:
        /*001c*/ 	.word	0x00000000
        /*0020*/ 	.short	0x0001
        /*0022*/ 	.short	0x0008
        /*0024*/ 	.byte	0x00, 0xf4, 0x21, 0x00


	//----- nvinfo : EIATTR_KPARAM_INFO
	.align		4
.L_13:
        /*0028*/ 	.byte	0x04, 0x17
        /*002a*/ 	.short	(.L_15 - .L_14)
.L_14:
        /*002c*/ 	.word	0x00000000
        /*0030*/ 	.short	0x0000
        /*0032*/ 	.short	0x0000
        /*0034*/ 	.byte	0x00, 0xf4, 0x21, 0x00


	//----- nvinfo : EIATTR_SPARSE_MMA_MASK
	.align		4
.L_15:
        /*0038*/ 	.byte	0x03, 0x50
        /*003a*/ 	.short	0x0000


	//----- nvinfo : EIATTR_MAXREG_COUNT
	.align		4
        /*003c*/ 	.byte	0x03, 0x1b
        /*003e*/ 	.short	0x00ff


	//----- nvinfo : EIATTR_EXIT_INSTR_OFFSETS
	.align		4
        /*0040*/ 	.byte	0x04, 0x1c
        /*0042*/ 	.short	(.L_17 - .L_16)


	//   ....[0]....
.L_16:
        /*0044*/ 	.word	0x00000160


	//   ....[1]....
        /*0048*/ 	.word	0x00000180


	//----- nvinfo : EIATTR_REQNTID
	.align		4
.L_17:
        /*004c*/ 	.byte	0x04, 0x10
        /*004e*/ 	.short	(.L_19 - .L_18)
.L_18:
        /*0050*/ 	.word	0x00000080
        /*0054*/ 	.word	0x00000001
        /*0058*/ 	.word	0x00000001


	//----- nvinfo : EIATTR_CBANK_PARAM_SIZE
	.align		4
.L_19:
        /*005c*/ 	.byte	0x03, 0x19
        /*005e*/ 	.short	0x0014


	//----- nvinfo : EIATTR_PARAM_CBANK
	.align		4
        /*0060*/ 	.byte	0x04, 0x0a
        /*0062*/ 	.short	(.L_21 - .L_20)
	.align		4
.L_20:
        /*0064*/ 	.word	index@(.nv.constant0.triton_poi_fused_convolution_61)
        /*0068*/ 	.short	0x0210
        /*006a*/ 	.short	0x0014


	//----- nvinfo : EIATTR_SW_WAR
	.align		4
.L_21:
        /*006c*/ 	.byte	0x04, 0x36
        /*006e*/ 	.short	(.L_23 - .L_22)
.L_22:
        /*0070*/ 	.word	0x00000008
.L_23:


//--------------------- .nv.callgraph             --------------------------
	.section	.nv.callgraph,"",@"SHT_CUDA_CALLGRAPH"
	.align	4
	.sectionentsize	8
	.align		4
        /*0000*/ 	.word	0x00000000
	.align		4
        /*0004*/ 	.word	0xffffffff
	.align		4
        /*0008*/ 	.word	0x00000000
	.align		4
        /*000c*/ 	.word	0xfffffffe
	.align		4
        /*0010*/ 	.word	0x00000000
	.align		4
        /*0014*/ 	.word	0xfffffffd
	.align		4
        /*0018*/ 	.word	0x00000000
	.align		4
        /*001c*/ 	.word	0xfffffffc


//--------------------- .text.triton_poi_fused_convolution_61 --------------------------
	.section	.text.triton_poi_fused_convolution_61,"ax",@progbits
	.align	128
        .global         triton_poi_fused_convolution_61
        .type           triton_poi_fused_convolution_61,@function
        .size           triton_poi_fused_convolution_61,(.L_x_1 - triton_poi_fused_convolution_61)
        .other          triton_poi_fused_convolution_61,@"STO_CUDA_ENTRY STV_DEFAULT"
triton_poi_fused_convolution_61:
.text.triton_poi_fused_convolution_61:
[----:B------:R-:W0:Y:S02]  /*0000*/  LDC R1, c[0x0][0x28] ;  /* 0x00000a00ff017b82 */ /* 0x000e240000000800 */
[----:B------:R-:W1:Y:S01]  /*0010*/  S2R R0, SR_TID.X ;  /* 0x0000000000007919 */ /* 0x000e620000002100 */
[----:B------:R-:W2:Y:S01]  /*0020*/  LDC.64 R2, c[0x0][0x210] ;  /* 0x00008400ff027b82 */ /* 0x000ea20000000a00 */
[----:B------:R-:W-:Y:S01]  /*0030*/  ULDC.64 UR4, c[0x0][0x208] ;  /* 0x0000820000047ab9 */ /* 0x000fe20000000a00 */
[----:B------:R-:W3:Y:S06]  /*0040*/  S2R R7, SR_CTAID.X ;  /* 0x0000000000077919 */ /* 0x000eec0000002500 */
[----:B------:R-:W4:Y:S01]  /*0050*/  LDC.64 R4, c[0x0][0x218] ;  /* 0x00008600ff047b82 */ /* 0x000f220000000a00 */
[----:B-1----:R-:W-:-:S04]  /*0060*/  SHF.L.U32 R0, R0, 0x1, RZ ;  /* 0x0000000100007819 */ /* 0x002fc800000006ff */
[----:B------:R-:W-:-:S04]  /*0070*/  LOP3.LUT R0, R0, 0xfe, RZ, 0xc0, !PT ;  /* 0x000000fe00007812 */ /* 0x000fc800078ec0ff */
[----:B---3--:R-:W-:-:S04]  /*0080*/  LEA R7, R7, R0, 0x8 ;  /* 0x0000000007077211 */ /* 0x008fc800078e40ff */
[C---:B------:R-:W-:Y:S01]  /*0090*/  ISETP.GE.AND P0, PT, R7.reuse, 0x1600, PT ;  /* 0x000016000700780c */ /* 0x040fe20003f06270 */
[----:B------:R-:W-:-:S04]  /*00a0*/  IMAD.HI R0, R7, 0x2e8ba2e9, RZ ;  /* 0x2e8ba2e907007827 */ /* 0x000fc800078e02ff */
[----:B--2---:R-:W-:Y:S01]  /*00b0*/  IMAD.WIDE R2, R7, 0x4, R2 ;  /* 0x0000000407027825 */ /* 0x004fe200078e0202 */
[----:B------:R-:W-:-:S04]  /*00c0*/  SHF.R.U32.HI R9, RZ, 0x1f, R0 ;  /* 0x0000001fff097819 */ /* 0x000fc80000011600 */
[----:B------:R-:W-:-:S05]  /*00d0*/  LEA.HI.SX32 R0, R0, R9, 0x1a ;  /* 0x0000000900007211 */ /* 0x000fca00078fd2ff */
[----:B------:R-:W-:Y:S01]  /*00e0*/  IMAD R9, R0, -0x160, R7 ;  /* 0xfffffea000097824 */ /* 0x000fe200078e0207 */
[----:B------:R-:W-:-:S03]  /*00f0*/  CS2R R6, SRZ ;  /* 0x0000000000067805 */ /* 0x000fc6000001ff00 */
[----:B----4-:R-:W-:Y:S01]  /*0100*/  IMAD.WIDE R4, R9, 0x4, R4 ;  /* 0x0000000409047825 */ /* 0x010fe200078e0204 */
[----:B------:R-:W-:Y:S02]  /*0110*/  CS2R R8, SRZ ;  /* 0x0000000000087805 */ /* 0x000fe4000001ff00 */
[----:B------:R-:W2:Y:S04]  /*0120*/  @!P0 LDG.E.64 R6, desc[UR4][R2.64] ;  /* 0x0000000402068981 */ /* 0x000ea8000c1e1b00 */
[----:B------:R-:W2:Y:S02]  /*0130*/  @!P0 LDG.E.EL.64 R8, desc[UR4][R4.64] ;  /* 0x0000000404088981 */ /* 0x000ea4000c2e1b00 */
[----:B--2---:R-:W-:Y:S01]  /*0140*/  FADD R6, R8, R6 ;  /* 0x0000000608067221 */ /* 0x004fe20000000000 */
[----:B------:R-:W-:Y:S01]  /*0150*/  FADD R7, R9, R7 ;  /* 0x0000000709077221 */ /* 0x000fe20000000000 */
[----:B------:R-:W-:Y:S06]  /*0160*/  @P0 EXIT ;  /* 0x000000000000094d */ /* 0x000fec0003800000 */
[----:B------:R-:W-:Y:S01]  /*0170*/  STG.E.64 desc[UR4][R2.64], R6 ;  /* 0x0000000602007986 */ /* 0x000fe2000c101b04 */
[----:B------:R-:W-:Y:S05]  /*0180*/  EXIT ;  /* 0x000000000000794d */ /* 0x000fea0003800000 */
.L_x_0:
[----:B------:R-:W-:-:S00]  /*0190*/  BRA `(.L_x_0) ;  /* 0xfffffffc00fc7947 */ /* 0x000fc0000383ffff */
[----:B------:R-:W-:-:S00]  /*01a0*/  NOP ;  /* 0x0000000000007918 */ /* 0x000fc00000000000 */
        /* <DEDUP_REMOVED lines=13> */
.L_x_1:


//--------------------- .nv.constant0.triton_poi_fused_convolution_61 --------------------------
	.section	.nv.constant0.triton_poi_fused_convolution_61,"a",@progbits
	.sectionflags	@""
	.align	4
.nv.constant0.triton_poi_fused_convolution_61:
	.zero		548
